	.headerflags	@"EF_CUDA_TEXMODE_UNIFIED EF_CUDA_64BIT_ADDRESS EF_CUDA_ACCELERATORS EF_CUDA_SM90 EF_CUDA_VIRTUAL_SM(EF_CUDA_SM90)"
	.elftype	@"ET_EXEC"


//--------------------- .nv.info                  --------------------------
	.section	.nv.info,"",@"SHT_CUDA_INFO"
	.align	4


	//----- nvinfo : EIATTR_REGCOUNT
	.align		4
        /*0000*/ 	.byte	0x04, 0x2f
        /*0002*/ 	.short	(.L_1 - .L_0)
	.align		4
.L_0:
        /*0004*/ 	.word	index@(triton_poi_fused_max_pool2d_with_indices_22)
        /*0008*/ 	.word	0x00000020


	//----- nvinfo : EIATTR_MIN_STACK_SIZE
	.align		4
.L_1:
        /*000c*/ 	.byte	0x04, 0x12
        /*000e*/ 	.short	(.L_3 - .L_2)
	.align		4
.L_2:
        /*0010*/ 	.word	index@(triton_poi_fused_max_pool2d_with_indices_22)
        /*0014*/ 	.word	0x00000000


	//----- nvinfo : EIATTR_FRAME_SIZE
	.align		4
.L_3:
        /*0018*/ 	.byte	0x04, 0x11
        /*001a*/ 	.short	(.L_5 - .L_4)
	.align		4
.L_4:
        /*001c*/ 	.word	index@(triton_poi_fused_max_pool2d_with_indices_22)
        /*0020*/ 	.word	0x00000000


	//----- nvinfo : EIATTR_MIN_STACK_SIZE
	.align		4
.L_5:
        /*0024*/ 	.byte	0x04, 0x12
        /*0026*/ 	.short	(.L_7 - .L_6)
	.align		4
.L_6:
        /*0028*/ 	.word	index@(triton_poi_fused_max_pool2d_with_indices_22)
        /*002c*/ 	.word	0x00000000
.L_7:


//--------------------- .nv.info.triton_poi_fused_max_pool2d_with_indices_22 --------------------------
	.section	.nv.info.triton_poi_fused_max_pool2d_with_indices_22,"",@"SHT_CUDA_INFO"
	.sectionflags	@""
	.align	4


	//----- nvinfo : EIATTR_CUDA_API_VERSION
	.align		4
        /*0000*/ 	.byte	0x04, 0x37
        /*0002*/ 	.short	(.L_9 - .L_8)
.L_8:
        /*0004*/ 	.word	0x0000007c


	//----- nvinfo : EIATTR_KPARAM_INFO
	.align		4
.L_9:
        /*0008*/ 	.byte	0x04, 0x17
        /*000a*/ 	.short	(.L_11 - .L_10)
.L_10:
        /*000c*/ 	.word	0x00000000
        /*0010*/ 	.short	0x0003
        /*0012*/ 	.short	0x0018
        /*0014*/ 	.byte	0x00, 0xf0, 0x11, 0x00


	//----- nvinfo : EIATTR_KPARAM_INFO
	.align		4
.L_11:
        /*0018*/ 	.byte	0x04, 0x17
        /*001a*/ 	.short	(.L_13 - .L_12)
.L_12:
        /*001c*/ 	.word	0x00000000
        /*0020*/ 	.short	0x0002
        /*0022*/ 	.short	0x0010
        /*0024*/ 	.byte	0x00, 0xf4, 0x21, 0x00


	//----- nvinfo : EIATTR_KPARAM_INFO
	.align		4
.L_13:
        /*0028*/ 	.byte	0x04, 0x17
        /*002a*/ 	.short	(.L_15 - .L_14)
.L_14:
        /*002c*/ 	.word	0x00000000
        /*0030*/ 	.short	0x0001
        /*0032*/ 	.short	0x0008
        /*0034*/ 	.byte	0x00, 0xf4, 0x21, 0x00


	//----- nvinfo : EIATTR_KPARAM_INFO
	.align		4
.L_15:
        /*0038*/ 	.byte	0x04, 0x17
        /*003a*/ 	.short	(.L_17 - .L_16)
.L_16:
        /*003c*/ 	.word	0x00000000
        /*0040*/ 	.short	0x0000
        /*0042*/ 	.short	0x0000
        /*0044*/ 	.byte	0x00, 0xf4, 0x21, 0x00


	//----- nvinfo : EIATTR_SPARSE_MMA_MASK
	.align		4
.L_17:
        /*0048*/ 	.byte	0x03, 0x50
        /*004a*/ 	.short	0x0000


	//----- nvinfo : EIATTR_MAXREG_COUNT
	.align		4
        /*004c*/ 	.byte	0x03, 0x1b
        /*004e*/ 	.short	0x00ff


	//----- nvinfo : EIATTR_EXIT_INSTR_OFFSETS
	.align		4
        /*0050*/ 	.byte	0x04, 0x1c
        /*0052*/ 	.short	(.L_19 - .L_18)


	//   ....[0]....
.L_18:
        /*0054*/ 	.word	0x00000f90


	//----- nvinfo : EIATTR_REQNTID
	.align		4
.L_19:
        /*0058*/ 	.byte	0x04, 0x10
        /*005a*/ 	.short	(.L_21 - .L_20)
.L_20:
        /*005c*/ 	.word	0x00000080
        /*0060*/ 	.word	0x00000001
        /*0064*/ 	.word	0x00000001


	//----- nvinfo : EIATTR_CBANK_PARAM_SIZE
	.align		4
.L_21:
        /*0068*/ 	.byte	0x03, 0x19
        /*006a*/ 	.short	0x001c


	//----- nvinfo : EIATTR_PARAM_CBANK
	.align		4
        /*006c*/ 	.byte	0x04, 0x0a
        /*006e*/ 	.short	(.L_23 - .L_22)
	.align		4
.L_22:
        /*0070*/ 	.word	index@(.nv.constant0.triton_poi_fused_max_pool2d_with_indices_22)
        /*0074*/ 	.short	0x0210
        /*0076*/ 	.short	0x001c


	//----- nvinfo : EIATTR_SW_WAR
	.align		4
.L_23:
        /*0078*/ 	.byte	0x04, 0x36
        /*007a*/ 	.short	(.L_25 - .L_24)
.L_24:
        /*007c*/ 	.word	0x00000008
.L_25:


//--------------------- .nv.callgraph             --------------------------
	.section	.nv.callgraph,"",@"SHT_CUDA_CALLGRAPH"
	.align	4
	.sectionentsize	8
	.align		4
        /*0000*/ 	.word	0x00000000
	.align		4
        /*0004*/ 	.word	0xffffffff
	.align		4
        /*0008*/ 	.word	0x00000000
	.align		4
        /*000c*/ 	.word	0xfffffffe
	.align		4
        /*0010*/ 	.word	0x00000000
	.align		4
        /*0014*/ 	.word	0xfffffffd
	.align		4
        /*0018*/ 	.word	0x00000000
	.align		4
        /*001c*/ 	.word	0xfffffffc


//--------------------- .text.triton_poi_fused_max_pool2d_with_indices_22 --------------------------
	.section	.text.triton_poi_fused_max_pool2d_with_indices_22,"ax",@progbits
	.align	128
        .global         triton_poi_fused_max_pool2d_with_indices_22
        .type           triton_poi_fused_max_pool2d_with_indices_22,@function
        .size           triton_poi_fused_max_pool2d_with_indices_22,(.L_x_1 - triton_poi_fused_max_pool2d_with_indices_22)
        .other          triton_poi_fused_max_pool2d_with_indices_22,@"STO_CUDA_ENTRY STV_DEFAULT"
triton_poi_fused_max_pool2d_with_indices_22:
.text.triton_poi_fused_max_pool2d_with_indices_22:
[----:B------:R-:W-:Y:S01]  /*0000*/  LDC R1, c[0x0][0x28] ;  /* 0x00000a00ff017b82 */ /* 0x000fe20000000800 */
[----:B------:R-:W1:Y:S07]  /*0010*/  S2R R0, SR_TID.X ;  /* 0x0000000000007919 */ /* 0x000e6e0000002100 */
[----:B------:R-:W2:Y:S01]  /*0020*/  LDC.64 R22, c[0x0][0x210] ;  /* 0x00008400ff167b82 */ /* 0x000ea20000000a00 */
[----:B------:R-:W-:Y:S02]  /*0030*/  CS2R R8, SRZ ;  /* 0x0000000000087805 */ /* 0x000fe4000001ff00 */
[----:B------:R-:W-:Y:S01]  /*0040*/  CS2R R10, SRZ ;  /* 0x00000000000a7805 */ /* 0x000fe2000001ff00 */
[----:B------:R-:W3:Y:S01]  /*0050*/  S2R R3, SR_CTAID.X ;  /* 0x0000000000037919 */ /* 0x000ee20000002500 */
[----:B------:R-:W-:Y:S01]  /*0060*/  ULDC.64 UR4, c[0x0][0x208] ;  /* 0x0000820000047ab9 */ /* 0x000fe20000000a00 */
[----:B------:R-:W-:-:S02]  /*0070*/  CS2R R12, SRZ ;  /* 0x00000000000c7805 */ /* 0x000fc4000001ff00 */
[----:B------:R-:W-:Y:S01]  /*0080*/  CS2R R14, SRZ ;  /* 0x00000000000e7805 */ /* 0x000fe2000001ff00 */
[----:B------:R-:W-:Y:S01]  /*0090*/  ULDC.64 UR6, c[0x0][0x220] ;  /* 0x0000880000067ab9 */ /* 0x000fe20000000a00 */
[----:B-1----:R-:W-:-:S05]  /*00a0*/  IMAD.SHL.U32 R0, R0, 0x4, RZ ;  /* 0x0000000400007824 */ /* 0x002fca00078e00ff */
[----:B------:R-:W-:-:S05]  /*00b0*/  LOP3.LUT R0, R0, 0x1fc, RZ, 0xc0, !PT ;  /* 0x000001fc00007812 */ /* 0x000fca00078ec0ff */
[----:B---3--:R-:W-:-:S04]  /*00c0*/  IMAD R0, R3, 0x200, R0 ;  /* 0x0000020003007824 */ /* 0x008fc800078e0200 */
[----:B------:R-:W-:-:S05]  /*00d0*/  IMAD.HI R2, R0, 0x2aaaaaab, RZ ;  /* 0x2aaaaaab00027827 */ /* 0x000fca00078e02ff */
[----:B------:R-:W-:-:S04]  /*00e0*/  SHF.R.U32.HI R3, RZ, 0x1f, R2 ;  /* 0x0000001fff037819 */ /* 0x000fc80000011602 */
[CC--:B------:R-:W-:Y:S02]  /*00f0*/  LEA.HI.SX32 R5, R2.reuse, R3.reuse, 0x1b ;  /* 0x0000000302057211 */ /* 0x0c0fe400078fdaff */
[----:B------:R-:W-:Y:S02]  /*0100*/  LEA.HI.SX32 R4, R2, R3, 0x18 ;  /* 0x0000000302047211 */ /* 0x000fe400078fc2ff */
[----:B------:R-:W-:Y:S02]  /*0110*/  LEA.HI R2, R5, R5, RZ, 0x3 ;  /* 0x0000000505027211 */ /* 0x000fe400078f18ff */
[----:B------:R-:W-:Y:S02]  /*0120*/  LEA.HI R3, R4, R4, RZ, 0x3 ;  /* 0x0000000404037211 */ /* 0x000fe400078f18ff */
[----:B------:R-:W-:Y:S02]  /*0130*/  LOP3.LUT R2, R2, 0xfffffff8, RZ, 0xc0, !PT ;  /* 0xfffffff802027812 */ /* 0x000fe400078ec0ff */
[----:B------:R-:W-:-:S03]  /*0140*/  LOP3.LUT R3, R3, 0xfffffff8, RZ, 0xc0, !PT ;  /* 0xfffffff803037812 */ /* 0x000fc600078ec0ff */
[C---:B------:R-:W-:Y:S02]  /*0150*/  IMAD.IADD R2, R5.reuse, 0x1, -R2 ;  /* 0x0000000105027824 */ /* 0x040fe400078e0a02 */
[----:B------:R-:W-:Y:S02]  /*0160*/  IMAD.IADD R3, R4, 0x1, -R3 ;  /* 0x0000000104037824 */ /* 0x000fe400078e0a03 */
[----:B------:R-:W-:-:S03]  /*0170*/  IMAD R5, R5, -0xc0, R0 ;  /* 0xffffff4005057824 */ /* 0x000fc600078e0200 */
[----:B------:R-:W-:Y:S01]  /*0180*/  LOP3.LUT R6, R3, R2, RZ, 0xfc, !PT ;  /* 0x0000000203067212 */ /* 0x000fe200078efcff */
[----:B------:R-:W-:-:S03]  /*0190*/  IMAD R5, R4, 0x1800, R5 ;  /* 0x0000180004057824 */ /* 0x000fc600078e0205 */
[----:B------:R-:W-:Y:S01]  /*01a0*/  ISETP.GT.AND P1, PT, R6, -0x1, PT ;  /* 0xffffffff0600780c */ /* 0x000fe20003f24270 */
[----:B------:R-:W-:Y:S01]  /*01b0*/  IMAD R20, R2, 0x180, R5 ;  /* 0x0000018002147824 */ /* 0x000fe200078e0205 */
[----:B------:R-:W-:Y:S02]  /*01c0*/  CS2R R4, SRZ ;  /* 0x0000000000047805 */ /* 0x000fe4000001ff00 */
[----:B------:R-:W-:Y:S01]  /*01d0*/  CS2R R6, SRZ ;  /* 0x0000000000067805 */ /* 0x000fe2000001ff00 */
[C---:B------:R-:W-:Y:S02]  /*01e0*/  VIADD R19, R20.reuse, 0xc0 ;  /* 0x000000c014137836 */ /* 0x040fe40000000000 */
[----:B--2---:R-:W-:-:S04]  /*01f0*/  IMAD.WIDE R16, R20, 0x4, R22 ;  /* 0x0000000414107825 */ /* 0x004fc800078e0216 */
[----:B------:R-:W-:Y:S02]  /*0200*/  IMAD.WIDE R18, R19, 0x4, R22 ;  /* 0x0000000413127825 */ /* 0x000fe400078e0216 */
[----:B------:R1:W2:Y:S04]  /*0210*/  @P1 LDG.E.128 R4, desc[UR4][R16.64] ;  /* 0x0000000410041981 */ /* 0x0002a8000c1e1d00 */
[----:B------:R3:W4:Y:S01]  /*0220*/  @P1 LDG.E.128 R8, desc[UR4][R18.64] ;  /* 0x0000000412081981 */ /* 0x000722000c1e1d00 */
[----:B------:R-:W-:Y:S02]  /*0230*/  VIADD R21, R2, 0x1 ;  /* 0x0000000102157836 */ /* 0x000fe40000000000 */
[----:B------:R-:W-:-:S03]  /*0240*/  VIADD R25, R20, 0x180 ;  /* 0x0000018014197836 */ /* 0x000fc60000000000 */
[----:B------:R-:W-:Y:S01]  /*0250*/  ISETP.GE.U32.AND P0, PT, R21, 0x8, PT ;  /* 0x000000081500780c */ /* 0x000fe20003f06070 */
[----:B------:R-:W-:-:S03]  /*0260*/  IMAD.WIDE R24, R25, 0x4, R22 ;  /* 0x0000000419187825 */ /* 0x000fc600078e0216 */
[----:B------:R-:W-:-:S13]  /*0270*/  ISETP.GT.AND P0, PT, R3, -0x1, !P0 ;  /* 0xffffffff0300780c */ /* 0x000fda0004704270 */
[----:B------:R5:W5:Y:S01]  /*0280*/  @P0 LDG.E.128 R12, desc[UR4][R24.64] ;  /* 0x00000004180c0981 */ /* 0x000b62000c1e1d00 */
[----:B------:R-:W-:Y:S01]  /*0290*/  VIADD R27, R20, 0xc00 ;  /* 0x00000c00141b7836 */ /* 0x000fe20000000000 */
[----:B-1----:R-:W-:Y:S02]  /*02a0*/  CS2R R16, SRZ ;  /* 0x0000000000107805 */ /* 0x002fe4000001ff00 */
[----:B---3--:R-:W-:Y:S01]  /*02b0*/  CS2R R18, SRZ ;  /* 0x0000000000127805 */ /* 0x008fe2000001ff00 */
[----:B------:R-:W-:-:S05]  /*02c0*/  IMAD.WIDE R26, R27, 0x4, R22 ;  /* 0x000000041b1a7825 */ /* 0x000fca00078e0216 */
[----:B------:R1:W3:Y:S01]  /*02d0*/  @P1 LDG.E.128 R16, desc[UR4][R26.64] ;  /* 0x000000041a101981 */ /* 0x0002e2000c1e1d00 */
[----:B--2---:R-:W-:Y:S02]  /*02e0*/  SEL R29, R4, 0xff800000, P1 ;  /* 0xff800000041d7807 */ /* 0x004fe40000800000 */
[----:B------:R-:W-:Y:S02]  /*02f0*/  SEL R4, R5, 0xff800000, P1 ;  /* 0xff80000005047807 */ /* 0x000fe40000800000 */
[----:B----4-:R-:W-:Y:S02]  /*0300*/  SEL R8, R8, 0xff800000, P1 ;  /* 0xff80000008087807 */ /* 0x010fe40000800000 */
[----:B-----5:R-:W-:Y:S02]  /*0310*/  SEL R25, R9, 0xff800000, P1 ;  /* 0xff80000009197807 */ /* 0x020fe40000800000 */
[----:B------:R-:W-:Y:S02]  /*0320*/  FSETP.GT.AND P2, PT, R8, R29, PT ;  /* 0x0000001d0800720b */ /* 0x000fe40003f44000 */
[----:B------:R-:W-:-:S02]  /*0330*/  FSETP.GT.AND P3, PT, R25, R4, PT ;  /* 0x000000041900720b */ /* 0x000fc40003f64000 */
[----:B------:R-:W-:Y:S02]  /*0340*/  SEL R5, R6, 0xff800000, P1 ;  /* 0xff80000006057807 */ /* 0x000fe40000800000 */
[----:B------:R-:W-:Y:S02]  /*0350*/  SEL R28, R10, 0xff800000, P1 ;  /* 0xff8000000a1c7807 */ /* 0x000fe40000800000 */
[----:B------:R-:W-:Y:S02]  /*0360*/  FSETP.NAN.AND P5, PT, R8, R8, PT ;  /* 0x000000080800720b */ /* 0x000fe40003fa8000 */
[----:B------:R-:W-:Y:S02]  /*0370*/  FSETP.GT.AND P4, PT, R28, R5, PT ;  /* 0x000000051c00720b */ /* 0x000fe40003f84000 */
[----:B------:R-:W-:Y:S02]  /*0380*/  SEL R6, R7, 0xff800000, P1 ;  /* 0xff80000007067807 */ /* 0x000fe40000800000 */
[----:B------:R-:W-:-:S02]  /*0390*/  SEL R11, R11, 0xff800000, P1 ;  /* 0xff8000000b0b7807 */ /* 0x000fc40000800000 */
[----:B------:R-:W-:Y:S02]  /*03a0*/  @!P2 SEL R8, R8, R29, P5 ;  /* 0x0000001d0808a207 */ /* 0x000fe40002800000 */
[----:B------:R-:W-:Y:S02]  /*03b0*/  FSETP.NAN.AND P6, PT, R25, R25, PT ;  /* 0x000000191900720b */ /* 0x000fe40003fc8000 */
[----:B------:R-:W-:Y:S02]  /*03c0*/  FSETP.GT.AND P5, PT, R11, R6, PT ;  /* 0x000000060b00720b */ /* 0x000fe40003fa4000 */
[----:B------:R-:W-:Y:S02]  /*03d0*/  @!P3 SEL R25, R25, R4, P6 ;  /* 0x000000041919b207 */ /* 0x000fe40003000000 */
[----:B------:R-:W-:Y:S02]  /*03e0*/  FSETP.NAN.AND P6, PT, R28, R28, PT ;  /* 0x0000001c1c00720b */ /* 0x000fe40003fc8000 */
[----:B------:R-:W-:-:S02]  /*03f0*/  SEL R24, R15, 0xff800000, P0 ;  /* 0xff8000000f187807 */ /* 0x000fc40000000000 */
[----:B------:R-:W-:Y:S02]  /*0400*/  @!P4 SEL R28, R28, R5, P6 ;  /* 0x000000051c1cc207 */ /* 0x000fe40003000000 */
[----:B------:R-:W-:Y:S02]  /*0410*/  CS2R R4, SRZ ;  /* 0x0000000000047805 */ /* 0x000fe4000001ff00 */
[C---:B------:R-:W-:Y:S02]  /*0420*/  FSETP.NAN.AND P6, PT, R11.reuse, R11, PT ;  /* 0x0000000b0b00720b */ /* 0x040fe40003fc8000 */
[----:B-1----:R-:W-:Y:S02]  /*0430*/  SEL R26, RZ, 0x1, !P5 ;  /* 0x00000001ff1a7807 */ /* 0x002fe40006800000 */
[----:B------:R-:W-:Y:S02]  /*0440*/  @!P5 SEL R11, R11, R6, P6 ;  /* 0x000000060b0bd207 */ /* 0x000fe40003000000 */
[----:B------:R-:W-:-:S02]  /*0450*/  CS2R R6, SRZ ;  /* 0x0000000000067805 */ /* 0x000fc4000001ff00 */
[-C--:B------:R-:W-:Y:S02]  /*0460*/  FSETP.NAN.AND P6, PT, R24, R24.reuse, PT ;  /* 0x000000181800720b */ /* 0x080fe40003fc8000 */
[----:B------:R-:W-:Y:S02]  /*0470*/  FSETP.GEU.AND P5, PT, R11, R24, PT ;  /* 0x000000180b00720b */ /* 0x000fe40003fae000 */
[----:B------:R-:W-:Y:S02]  /*0480*/  SEL R9, R14, 0xff800000, P0 ;  /* 0xff8000000e097807 */ /* 0x000fe40000000000 */
[----:B------:R-:W-:-:S07]  /*0490*/  SEL R15, RZ, 0x1, !P4 ;  /* 0x00000001ff0f7807 */ /* 0x000fce0006000000 */
[----:B------:R-:W-:Y:S01]  /*04a0*/  @!P6 SEL R24, R24, R11, !P5 ;  /* 0x0000000b1818e207 */ /* 0x000fe20006800000 */
[----:B------:R-:W-:Y:S01]  /*04b0*/  VIADD R11, R20, 0xcc0 ;  /* 0x00000cc0140b7836 */ /* 0x000fe20000000000 */
[----:B------:R-:W-:-:S03]  /*04c0*/  FSETP.NAN.AND P6, PT, R9, R9, PT ;  /* 0x000000090900720b */ /* 0x000fc60003fc8000 */
[----:B------:R-:W-:-:S05]  /*04d0*/  IMAD.WIDE R10, R11, 0x4, R22 ;  /* 0x000000040b0a7825 */ /* 0x000fca00078e0216 */
[----:B------:R1:W2:Y:S01]  /*04e0*/  @P1 LDG.E.128 R4, desc[UR4][R10.64] ;  /* 0x000000040a041981 */ /* 0x0002a2000c1e1d00 */
[----:B------:R-:W-:Y:S02]  /*04f0*/  FSETP.GEU.AND P4, PT, R28, R9, PT ;  /* 0x000000091c00720b */ /* 0x000fe40003f8e000 */
[----:B---3--:R-:W-:Y:S01]  /*0500*/  SEL R14, R17, 0xff800000, P1 ;  /* 0xff800000110e7807 */ /* 0x008fe20000800000 */
[----:B------:R-:W-:Y:S01]  /*0510*/  VIADD R17, R20, 0xd80 ;  /* 0x00000d8014117836 */ /* 0x000fe20000000000 */
[----:B------:R-:W-:Y:S02]  /*0520*/  @!P6 SEL R9, R9, R28, !P4 ;  /* 0x0000001c0909e207 */ /* 0x000fe40006000000 */
[----:B------:R-:W-:Y:S02]  /*0530*/  SEL R28, RZ, 0x1, !P3 ;  /* 0x00000001ff1c7807 */ /* 0x000fe40005800000 */
[----:B------:R-:W-:Y:S02]  /*0540*/  SEL R15, R15, 0x2, P4 ;  /* 0x000000020f0f7807 */ /* 0x000fe40002000000 */
[----:B-1----:R-:W-:-:S02]  /*0550*/  SEL R10, R13, 0xff800000, P0 ;  /* 0xff8000000d0a7807 */ /* 0x002fc40000000000 */
[----:B------:R-:W-:Y:S02]  /*0560*/  SEL R11, R12, 0xff800000, P0 ;  /* 0xff8000000c0b7807 */ /* 0x000fe40000000000 */
[-C--:B------:R-:W-:Y:S02]  /*0570*/  FSETP.NAN.AND P3, PT, R10, R10.reuse, PT ;  /* 0x0000000a0a00720b */ /* 0x080fe40003f68000 */
[----:B------:R-:W-:Y:S02]  /*0580*/  FSETP.GEU.AND P6, PT, R25, R10, PT ;  /* 0x0000000a1900720b */ /* 0x000fe40003fce000 */
[----:B------:R-:W-:Y:S01]  /*0590*/  SEL R12, R16, 0xff800000, P1 ;  /* 0xff800000100c7807 */ /* 0x000fe20000800000 */
[----:B------:R-:W-:Y:S01]  /*05a0*/  IMAD.WIDE R16, R17, 0x4, R22 ;  /* 0x0000000411107825 */ /* 0x000fe200078e0216 */
[----:B------:R-:W-:Y:S02]  /*05b0*/  SEL R13, R26, 0x2, P5 ;  /* 0x000000021a0d7807 */ /* 0x000fe40002800000 */
[----:B------:R-:W-:-:S02]  /*05c0*/  FSETP.NAN.AND P5, PT, R14, R14, PT ;  /* 0x0000000e0e00720b */ /* 0x000fc40003fa8000 */
[----:B------:R-:W-:Y:S02]  /*05d0*/  SEL R26, R18, 0xff800000, P1 ;  /* 0xff800000121a7807 */ /* 0x000fe40000800000 */
[----:B------:R-:W-:Y:S02]  /*05e0*/  SEL R28, R28, 0x2, P6 ;  /* 0x000000021c1c7807 */ /* 0x000fe40003000000 */
[----:B------:R-:W-:Y:S02]  /*05f0*/  @!P3 SEL R10, R10, R25, !P6 ;  /* 0x000000190a0ab207 */ /* 0x000fe40007000000 */
[----:B------:R-:W-:Y:S02]  /*0600*/  SEL R25, RZ, 0x1, !P2 ;  /* 0x00000001ff197807 */ /* 0x000fe40005000000 */
[-C--:B------:R-:W-:Y:S02]  /*0610*/  FSETP.NAN.AND P2, PT, R11, R11.reuse, PT ;  /* 0x0000000b0b00720b */ /* 0x080fe40003f48000 */
[----:B------:R-:W-:-:S02]  /*0620*/  FSETP.GEU.AND P3, PT, R8, R11, PT ;  /* 0x0000000b0800720b */ /* 0x000fc40003f6e000 */
[----:B------:R-:W-:-:S09]  /*0630*/  FSETP.NAN.AND P4, PT, R26, R26, PT ;  /* 0x0000001a1a00720b */ /* 0x000fd20003f88000 */
[----:B------:R-:W-:Y:S02]  /*0640*/  @!P2 SEL R11, R11, R8, !P3 ;  /* 0x000000080b0ba207 */ /* 0x000fe40005800000 */
[-C--:B------:R-:W-:Y:S02]  /*0650*/  FSETP.NAN.AND P2, PT, R12, R12.reuse, PT ;  /* 0x0000000c0c00720b */ /* 0x080fe40003f48000 */
[----:B------:R-:W-:-:S11]  /*0660*/  FSETP.GEU.AND P6, PT, R11, R12, PT ;  /* 0x0000000c0b00720b */ /* 0x000fd60003fce000 */
[----:B------:R-:W-:Y:S02]  /*0670*/  @!P2 SEL R12, R12, R11, !P6 ;  /* 0x0000000b0c0ca207 */ /* 0x000fe40007000000 */
[----:B------:R-:W-:-:S04]  /*0680*/  FSETP.GEU.AND P2, PT, R10, R14, PT ;  /* 0x0000000e0a00720b */ /* 0x000fc80003f4e000 */
[----:B------:R-:W-:Y:S02]  /*0690*/  @!P5 SEL R14, R14, R10, !P2 ;  /* 0x0000000a0e0ed207 */ /* 0x000fe40005000000 */
[----:B------:R-:W-:Y:S02]  /*06a0*/  CS2R R10, SRZ ;  /* 0x00000000000a7805 */ /* 0x000fe4000001ff00 */
[----:B------:R-:W-:-:S04]  /*06b0*/  FSETP.GEU.AND P5, PT, R9, R26, PT ;  /* 0x0000001a0900720b */ /* 0x000fc80003fae000 */
[----:B------:R-:W-:Y:S02]  /*06c0*/  @!P4 SEL R26, R26, R9, !P5 ;  /* 0x000000091a1ac207 */ /* 0x000fe40006800000 */
[----:B------:R-:W-:-:S06]  /*06d0*/  CS2R R8, SRZ ;  /* 0x0000000000087805 */ /* 0x000fcc000001ff00 */
[----:B------:R2:W3:Y:S01]  /*06e0*/  @P0 LDG.E.128 R8, desc[UR4][R16.64] ;  /* 0x0000000410080981 */ /* 0x0004e2000c1e1d00 */
[----:B------:R-:W-:Y:S02]  /*06f0*/  SEL R27, R19, 0xff800000, P1 ;  /* 0xff800000131b7807 */ /* 0x000fe40000800000 */
[----:B------:R-:W-:Y:S02]  /*0700*/  SEL R18, R25, 0x2, P3 ;  /* 0x0000000219127807 */ /* 0x000fe40001800000 */
[-C--:B------:R-:W-:Y:S02]  /*0710*/  FSETP.NAN.AND P3, PT, R27, R27.reuse, PT ;  /* 0x0000001b1b00720b */ /* 0x080fe40003f68000 */
[----:B------:R-:W-:Y:S02]  /*0720*/  FSETP.GEU.AND P4, PT, R24, R27, PT ;  /* 0x0000001b1800720b */ /* 0x000fe40003f8e000 */
[----:B------:R-:W-:-:S09]  /*0730*/  SEL R18, R18, 0x3, P6 ;  /* 0x0000000312127807 */ /* 0x000fd20003000000 */
[----:B------:R-:W-:Y:S01]  /*0740*/  @!P3 SEL R27, R27, R24, !P4 ;  /* 0x000000181b1bb207 */ /* 0x000fe20006000000 */
[----:B------:R-:W-:Y:S01]  /*0750*/  VIADD R24, R3, 0x1 ;  /* 0x0000000103187836 */ /* 0x000fe20000000000 */
[----:B------:R-:W-:Y:S02]  /*0760*/  SEL R3, R28, 0x3, P2 ;  /* 0x000000031c037807 */ /* 0x000fe40001000000 */
[----:B------:R-:W-:Y:S02]  /*0770*/  SEL R28, R13, 0x3, P4 ;  /* 0x000000030d1c7807 */ /* 0x000fe40002000000 */
[----:B------:R-:W-:Y:S02]  /*0780*/  LOP3.LUT R21, R24, R21, RZ, 0xfc, !PT ;  /* 0x0000001518157212 */ /* 0x000fe400078efcff */
[----:B--2---:R-:W-:Y:S02]  /*0790*/  SEL R16, R7, 0xff800000, P1 ;  /* 0xff80000007107807 */ /* 0x004fe40000800000 */
[----:B------:R-:W-:-:S02]  /*07a0*/  SEL R17, R6, 0xff800000, P1 ;  /* 0xff80000006117807 */ /* 0x000fc40000800000 */
[----:B------:R-:W-:Y:S02]  /*07b0*/  CS2R R6, SRZ ;  /* 0x0000000000067805 */ /* 0x000fe4000001ff00 */
[----:B------:R-:W-:Y:S02]  /*07c0*/  FSETP.NAN.AND P3, PT, R16, R16, PT ;  /* 0x000000101000720b */ /* 0x000fe40003f68000 */
[----:B------:R-:W-:Y:S02]  /*07d0*/  FSETP.NAN.AND P6, PT, R17, R17, PT ;  /* 0x000000111100720b */ /* 0x000fe40003fc8000 */
[----:B------:R-:W-:Y:S02]  /*07e0*/  SEL R25, R4, 0xff800000, P1 ;  /* 0xff80000004197807 */ /* 0x000fe40000800000 */
[----:B------:R-:W-:Y:S02]  /*07f0*/  SEL R19, R5, 0xff800000, P1 ;  /* 0xff80000005137807 */ /* 0x000fe40000800000 */
[----:B------:R-:W-:-:S02]  /*0800*/  CS2R R4, SRZ ;  /* 0x0000000000047805 */ /* 0x000fc4000001ff00 */
[----:B------:R-:W-:Y:S02]  /*0810*/  ISETP.GE.U32.AND P1, PT, R24, 0x8, PT ;  /* 0x000000081800780c */ /* 0x000fe40003f26070 */
[----:B------:R-:W-:Y:S02]  /*0820*/  FSETP.GEU.AND P2, PT, R27, R16, PT ;  /* 0x000000101b00720b */ /* 0x000fe40003f4e000 */
[----:B------:R-:W-:Y:S02]  /*0830*/  ISETP.GT.AND P1, PT, R2, -0x1, !P1 ;  /* 0xffffffff0200780c */ /* 0x000fe40004f24270 */
[----:B------:R-:W-:Y:S01]  /*0840*/  @!P3 SEL R16, R16, R27, !P2 ;  /* 0x0000001b1010b207 */ /* 0x000fe20005000000 */
[----:B------:R-:W-:Y:S01]  /*0850*/  VIADD R27, R20, 0x1800 ;  /* 0x00001800141b7836 */ /* 0x000fe20000000000 */
[----:B------:R-:W-:-:S04]  /*0860*/  FSETP.GEU.AND P3, PT, R26, R17, PT ;  /* 0x000000111a00720b */ /* 0x000fc80003f6e000 */
[----:B------:R-:W-:Y:S01]  /*0870*/  @!P6 SEL R17, R17, R26, !P3 ;  /* 0x0000001a1111e207 */ /* 0x000fe20005800000 */
[----:B------:R-:W-:Y:S01]  /*0880*/  IMAD.WIDE R26, R27, 0x4, R22 ;  /* 0x000000041b1a7825 */ /* 0x000fe200078e0216 */
[----:B------:R-:W-:-:S04]  /*0890*/  SEL R2, R15, 0x3, P5 ;  /* 0x000000030f027807 */ /* 0x000fc80002800000 */
[----:B------:R1:W2:Y:S01]  /*08a0*/  @P1 LDG.E.128 R4, desc[UR4][R26.64] ;  /* 0x000000041a041981 */ /* 0x0002a2000c1e1d00 */
[----:B------:R-:W-:Y:S02]  /*08b0*/  FSETP.NAN.AND P5, PT, R19, R19, PT ;  /* 0x000000131300720b */ /* 0x000fe40003fa8000 */
[----:B------:R-:W-:Y:S02]  /*08c0*/  FSETP.NAN.AND P6, PT, R25, R25, PT ;  /* 0x000000191900720b */ /* 0x000fe40003fc8000 */
[----:B------:R-:W-:Y:S01]  /*08d0*/  FSETP.GEU.AND P4, PT, R14, R19, PT ;  /* 0x000000130e00720b */ /* 0x000fe20003f8e000 */
[----:B-1----:R-:W-:-:S08]  /*08e0*/  VIADD R27, R20, 0x18c0 ;  /* 0x000018c0141b7836 */ /* 0x002fd00000000000 */
[----:B------:R-:W-:Y:S02]  /*08f0*/  @!P5 SEL R19, R19, R14, !P4 ;  /* 0x0000000e1313d207 */ /* 0x000fe40006000000 */
[----:B------:R-:W-:Y:S02]  /*0900*/  CS2R R14, SRZ ;  /* 0x00000000000e7805 */ /* 0x000fe4000001ff00 */
[----:B------:R-:W-:Y:S01]  /*0910*/  FSETP.GEU.AND P5, PT, R12, R25, PT ;  /* 0x000000190c00720b */ /* 0x000fe20003fae000 */
[----:B------:R-:W-:-:S03]  /*0920*/  IMAD.WIDE R26, R27, 0x4, R22 ;  /* 0x000000041b1a7825 */ /* 0x000fc600078e0216 */
[----:B------:R-:W-:Y:S02]  /*0930*/  @!P6 SEL R25, R25, R12, !P5 ;  /* 0x0000000c1919e207 */ /* 0x000fe40006800000 */
[----:B------:R-:W-:Y:S02]  /*0940*/  CS2R R12, SRZ ;  /* 0x00000000000c7805 */ /* 0x000fe4000001ff00 */
[----:B------:R-:W-:-:S04]  /*0950*/  ISETP.GE.U32.AND P6, PT, R21, 0x8, PT ;  /* 0x000000081500780c */ /* 0x000fc80003fc6070 */
[----:B------:R-:W4:Y:S01]  /*0960*/  @P1 LDG.E.128 R12, desc[UR4][R26.64] ;  /* 0x000000041a0c1981 */ /* 0x000f22000c1e1d00 */
[----:B------:R-:W-:Y:S02]  /*0970*/  SEL R28, R28, 0x4, P2 ;  /* 0x000000041c1c7807 */ /* 0x000fe40001000000 */
[----:B---3--:R-:W-:Y:S01]  /*0980*/  SEL R24, R8, 0xff800000, P0 ;  /* 0xff80000008187807 */ /* 0x008fe20000000000 */
[----:B------:R-:W-:Y:S01]  /*0990*/  VIADD R8, R20, 0x1980 ;  /* 0x0000198014087836 */ /* 0x000fe20000000000 */
[----:B------:R-:W-:Y:S02]  /*09a0*/  SEL R20, R9, 0xff800000, P0 ;  /* 0xff80000009147807 */ /* 0x000fe40000000000 */
[----:B------:R-:W-:Y:S01]  /*09b0*/  SEL R21, R10, 0xff800000, P0 ;  /* 0xff8000000a157807 */ /* 0x000fe20000000000 */
[----:B------:R-:W-:Y:S01]  /*09c0*/  IMAD.WIDE R22, R8, 0x4, R22 ;  /* 0x0000000408167825 */ /* 0x000fe200078e0216 */
[----:B------:R-:W-:Y:S02]  /*09d0*/  SEL R29, R11, 0xff800000, P0 ;  /* 0xff8000000b1d7807 */ /* 0x000fe40000000000 */
[----:B------:R-:W-:-:S02]  /*09e0*/  CS2R R8, SRZ ;  /* 0x0000000000087805 */ /* 0x000fc4000001ff00 */
[----:B------:R-:W-:Y:S02]  /*09f0*/  CS2R R10, SRZ ;  /* 0x00000000000a7805 */ /* 0x000fe4000001ff00 */
[CC--:B------:R-:W-:Y:S02]  /*0a00*/  FSETP.NAN.AND P2, PT, R24.reuse, R24.reuse, PT ;  /* 0x000000181800720b */ /* 0x0c0fe40003f48000 */
[----:B------:R-:W-:Y:S02]  /*0a10*/  FSETP.GEU.AND P0, PT, R25, R24, PT ;  /* 0x000000181900720b */ /* 0x000fe40003f0e000 */
[----:B------:R-:W3:Y:S09]  /*0a20*/  @!P6 LDG.E.128 R8, desc[UR4][R22.64] ;  /* 0x000000041608e981 */ /* 0x000ef2000c1e1d00 */
[----:B------:R-:W-:-:S02]  /*0a30*/  @!P2 SEL R24, R24, R25, !P0 ;  /* 0x000000191818a207 */ /* 0x000fc40004000000 */
[-C--:B------:R-:W-:Y:S02]  /*0a40*/  FSETP.NAN.AND P2, PT, R20, R20.reuse, PT ;  /* 0x000000141400720b */ /* 0x080fe40003f48000 */
[----:B------:R-:W-:Y:S02]  /*0a50*/  SEL R25, R2, 0x4, P3 ;  /* 0x0000000402197807 */ /* 0x000fe40001800000 */
[----:B------:R-:W-:Y:S02]  /*0a60*/  FSETP.NAN.AND P3, PT, R21, R21, PT ;  /* 0x000000151500720b */ /* 0x000fe40003f68000 */
[----:B------:R-:W-:Y:S02]  /*0a70*/  SEL R3, R3, 0x4, P4 ;  /* 0x0000000403037807 */ /* 0x000fe40002000000 */
[----:B------:R-:W-:Y:S02]  /*0a80*/  SEL R2, R18, 0x4, P5 ;  /* 0x0000000412027807 */ /* 0x000fe40002800000 */
[----:B------:R-:W-:-:S02]  /*0a90*/  FSETP.GEU.AND P4, PT, R19, R20, PT ;  /* 0x000000141300720b */ /* 0x000fc40003f8e000 */
[----:B------:R-:W-:Y:S02]  /*0aa0*/  FSETP.NAN.AND P5, PT, R29, R29, PT ;  /* 0x0000001d1d00720b */ /* 0x000fe40003fa8000 */
[----:B------:R-:W-:Y:S02]  /*0ab0*/  @!P2 SEL R20, R20, R19, !P4 ;  /* 0x000000131414a207 */ /* 0x000fe40006000000 */
[----:B------:R-:W-:-:S04]  /*0ac0*/  FSETP.GEU.AND P2, PT, R17, R21, PT ;  /* 0x000000151100720b */ /* 0x000fc80003f4e000 */
[----:B------:R-:W-:Y:S02]  /*0ad0*/  @!P3 SEL R21, R21, R17, !P2 ;  /* 0x000000111515b207 */ /* 0x000fe40005000000 */
[----:B------:R-:W-:-:S04]  /*0ae0*/  FSETP.GEU.AND P3, PT, R16, R29, PT ;  /* 0x0000001d1000720b */ /* 0x000fc80003f6e000 */
[----:B------:R-:W-:Y:S02]  /*0af0*/  @!P5 SEL R29, R29, R16, !P3 ;  /* 0x000000101d1dd207 */ /* 0x000fe40005800000 */
[----:B------:R-:W-:Y:S02]  /*0b00*/  SEL R2, R2, 0x5, P0 ;  /* 0x0000000502027807 */ /* 0x000fe40000000000 */
[----:B------:R-:W-:Y:S02]  /*0b10*/  SEL R16, R3, 0x5, P4 ;  /* 0x0000000503107807 */ /* 0x000fe40002000000 */
[----:B------:R-:W-:Y:S02]  /*0b20*/  SEL R25, R25, 0x5, P2 ;  /* 0x0000000519197807 */ /* 0x000fe40001000000 */
[----:B------:R-:W-:Y:S02]  /*0b30*/  SEL R28, R28, 0x5, P3 ;  /* 0x000000051c1c7807 */ /* 0x000fe40001800000 */
[----:B--2---:R-:W-:-:S02]  /*0b40*/  SEL R18, R7, 0xff800000, P1 ;  /* 0xff80000007127807 */ /* 0x004fc40000800000 */
[----:B------:R-:W-:Y:S02]  /*0b50*/  SEL R6, R6, 0xff800000, P1 ;  /* 0xff80000006067807 */ /* 0x000fe40000800000 */
[----:B------:R-:W-:Y:S02]  /*0b60*/  FSETP.NAN.AND P5, PT, R18, R18, PT ;  /* 0x000000121200720b */ /* 0x000fe40003fa8000 */
[----:B------:R-:W-:Y:S02]  /*0b70*/  FSETP.NAN.AND P0, PT, R6, R6, PT ;  /* 0x000000060600720b */ /* 0x000fe40003f08000 */
[----:B------:R-:W-:Y:S02]  /*0b80*/  SEL R5, R5, 0xff800000, P1 ;  /* 0xff80000005057807 */ /* 0x000fe40000800000 */
[----:B------:R-:W-:Y:S02]  /*0b90*/  FSETP.GEU.AND P4, PT, R29, R18, PT ;  /* 0x000000121d00720b */ /* 0x000fe40003f8e000 */
[----:B------:R-:W-:-:S02]  /*0ba0*/  FSETP.NAN.AND P2, PT, R5, R5, PT ;  /* 0x000000050500720b */ /* 0x000fc40003f48000 */
[----:B------:R-:W-:-:S03]  /*0bb0*/  SEL R4, R4, 0xff800000, P1 ;  /* 0xff80000004047807 */ /* 0x000fc60000800000 */
[----:B------:R-:W-:Y:S02]  /*0bc0*/  @!P5 SEL R18, R18, R29, !P4 ;  /* 0x0000001d1212d207 */ /* 0x000fe40006000000 */
[----:B------:R-:W-:Y:S02]  /*0bd0*/  FSETP.GEU.AND P5, PT, R21, R6, PT ;  /* 0x000000061500720b */ /* 0x000fe40003fae000 */
[----:B------:R-:W-:Y:S02]  /*0be0*/  FSETP.NAN.AND P3, PT, R4, R4, PT ;  /* 0x000000040400720b */ /* 0x000fe40003f68000 */
[----:B------:R-:W-:Y:S02]  /*0bf0*/  @!P0 SEL R6, R6, R21, !P5 ;  /* 0x0000001506068207 */ /* 0x000fe40006800000 */
[----:B------:R-:W-:Y:S02]  /*0c00*/  FSETP.GEU.AND P0, PT, R20, R5, PT ;  /* 0x000000051400720b */ /* 0x000fe40003f0e000 */
[----:B----4-:R-:W-:-:S02]  /*0c10*/  SEL R3, R14, 0xff800000, P1 ;  /* 0xff8000000e037807 */ /* 0x010fc40000800000 */
[----:B------:R-:W-:Y:S02]  /*0c20*/  @!P2 SEL R5, R5, R20, !P0 ;  /* 0x000000140505a207 */ /* 0x000fe40004000000 */
[----:B------:R-:W-:Y:S02]  /*0c30*/  FSETP.GEU.AND P2, PT, R24, R4, PT ;  /* 0x000000041800720b */ /* 0x000fe40003f4e000 */
[----:B------:R-:W-:Y:S02]  /*0c40*/  SEL R15, R15, 0xff800000, P1 ;  /* 0xff8000000f0f7807 */ /* 0x000fe40000800000 */
[----:B------:R-:W-:Y:S02]  /*0c50*/  @!P3 SEL R4, R4, R24, !P2 ;  /* 0x000000180404b207 */ /* 0x000fe40005000000 */
[----:B------:R-:W-:Y:S02]  /*0c60*/  FSETP.NAN.AND P3, PT, R3, R3, PT ;  /* 0x000000030300720b */ /* 0x000fe40003f68000 */
[----:B------:R-:W-:-:S02]  /*0c70*/  SEL R28, R28, 0x6, P4 ;  /* 0x000000061c1c7807 */ /* 0x000fc40002000000 */
[----:B------:R-:W-:Y:S02]  /*0c80*/  SEL R7, R12, 0xff800000, P1 ;  /* 0xff8000000c077807 */ /* 0x000fe40000800000 */
[----:B------:R-:W-:Y:S02]  /*0c90*/  FSETP.NAN.AND P4, PT, R15, R15, PT ;  /* 0x0000000f0f00720b */ /* 0x000fe40003f88000 */
[----:B------:R-:W-:Y:S02]  /*0ca0*/  SEL R12, R13, 0xff800000, P1 ;  /* 0xff8000000d0c7807 */ /* 0x000fe40000800000 */
[----:B------:R-:W-:Y:S02]  /*0cb0*/  SEL R25, R25, 0x6, P5 ;  /* 0x0000000619197807 */ /* 0x000fe40002800000 */
[----:B------:R-:W-:Y:S02]  /*0cc0*/  FSETP.GEU.AND P5, PT, R6, R3, PT ;  /* 0x000000030600720b */ /* 0x000fe40003fae000 */
[----:B------:R-:W-:-:S02]  /*0cd0*/  FSETP.NAN.AND P1, PT, R12, R12, PT ;  /* 0x0000000c0c00720b */ /* 0x000fc40003f28000 */
[----:B------:R-:W-:Y:S02]  /*0ce0*/  SEL R16, R16, 0x6, P0 ;  /* 0x0000000610107807 */ /* 0x000fe40000000000 */
[----:B------:R-:W-:Y:S02]  /*0cf0*/  @!P3 SEL R3, R3, R6, !P5 ;  /* 0x000000060303b207 */ /* 0x000fe40006800000 */
[----:B------:R-:W-:Y:S02]  /*0d00*/  FSETP.GEU.AND P0, PT, R18, R15, PT ;  /* 0x0000000f1200720b */ /* 0x000fe40003f0e000 */
[----:B------:R-:W-:Y:S02]  /*0d10*/  FSETP.NAN.AND P3, PT, R7, R7, PT ;  /* 0x000000070700720b */ /* 0x000fe40003f68000 */
[----:B------:R-:W-:Y:S02]  /*0d20*/  @!P4 SEL R15, R15, R18, !P0 ;  /* 0x000000120f0fc207 */ /* 0x000fe40004000000 */
[----:B------:R-:W-:-:S02]  /*0d30*/  FSETP.GEU.AND P4, PT, R5, R12, PT ;  /* 0x0000000c0500720b */ /* 0x000fc40003f8e000 */
[----:B---3--:R-:W-:Y:S02]  /*0d40*/  SEL R11, R11, 0xff800000, !P6 ;  /* 0xff8000000b0b7807 */ /* 0x008fe40007000000 */
[----:B------:R-:W-:Y:S02]  /*0d50*/  @!P1 SEL R12, R12, R5, !P4 ;  /* 0x000000050c0c9207 */ /* 0x000fe40006000000 */
[----:B------:R-:W-:-:S04]  /*0d60*/  FSETP.GEU.AND P1, PT, R4, R7, PT ;  /* 0x000000070400720b */ /* 0x000fc80003f2e000 */
[----:B------:R-:W-:Y:S02]  /*0d70*/  @!P3 SEL R7, R7, R4, !P1 ;  /* 0x000000040707b207 */ /* 0x000fe40004800000 */
[-C--:B------:R-:W-:Y:S01]  /*0d80*/  FSETP.NAN.AND P3, PT, R11, R11.reuse, PT ;  /* 0x0000000b0b00720b */ /* 0x080fe20003f68000 */
[----:B------:R-:W1:Y:S01]  /*0d90*/  LDC.64 R4, c[0x0][0x218] ;  /* 0x00008600ff047b82 */ /* 0x000e620000000a00 */
[----:B------:R-:W-:Y:S02]  /*0da0*/  SEL R8, R8, 0xff800000, !P6 ;  /* 0xff80000008087807 */ /* 0x000fe40007000000 */
[----:B------:R-:W-:Y:S02]  /*0db0*/  SEL R9, R9, 0xff800000, !P6 ;  /* 0xff80000009097807 */ /* 0x000fe40007000000 */
[----:B------:R-:W-:Y:S02]  /*0dc0*/  SEL R10, R10, 0xff800000, !P6 ;  /* 0xff8000000a0a7807 */ /* 0x000fe40007000000 */
[----:B------:R-:W-:-:S02]  /*0dd0*/  FSETP.GEU.AND P6, PT, R15, R11, PT ;  /* 0x0000000b0f00720b */ /* 0x000fc40003fce000 */
[----:B------:R-:W-:Y:S02]  /*0de0*/  SEL R2, R2, 0x6, P2 ;  /* 0x0000000602027807 */ /* 0x000fe40001000000 */
[----:B------:R-:W-:Y:S02]  /*0df0*/  SEL R28, R28, 0x7, P0 ;  /* 0x000000071c1c7807 */ /* 0x000fe40000000000 */
[----:B------:R-:W-:Y:S02]  /*0e00*/  @!P3 SEL R11, R11, R15, !P6 ;  /* 0x0000000f0b0bb207 */ /* 0x000fe40007000000 */
[----:B------:R-:W-:Y:S02]  /*0e10*/  FSETP.NAN.AND P2, PT, R10, R10, PT ;  /* 0x0000000a0a00720b */ /* 0x000fe40003f48000 */
[----:B------:R-:W-:Y:S02]  /*0e20*/  FSETP.NAN.AND P3, PT, R9, R9, PT ;  /* 0x000000090900720b */ /* 0x000fe40003f68000 */
[----:B------:R-:W-:-:S02]  /*0e30*/  FSETP.NAN.AND P0, PT, R8, R8, PT ;  /* 0x000000080800720b */ /* 0x000fc40003f08000 */
[----:B------:R-:W-:Y:S02]  /*0e40*/  SEL R25, R25, 0x7, P5 ;  /* 0x0000000719197807 */ /* 0x000fe40002800000 */
[----:B------:R-:W-:Y:S02]  /*0e50*/  SEL R16, R16, 0x7, P4 ;  /* 0x0000000710107807 */ /* 0x000fe40002000000 */
[----:B------:R-:W-:Y:S02]  /*0e60*/  SEL R2, R2, 0x7, P1 ;  /* 0x0000000702027807 */ /* 0x000fe40000800000 */
[----:B------:R-:W-:Y:S02]  /*0e70*/  FSETP.GEU.AND P5, PT, R3, R10, PT ;  /* 0x0000000a0300720b */ /* 0x000fe40003fae000 */
[----:B------:R-:W-:Y:S02]  /*0e80*/  FSETP.GEU.AND P4, PT, R12, R9, PT ;  /* 0x000000090c00720b */ /* 0x000fe40003f8e000 */
[----:B------:R-:W-:-:S02]  /*0e90*/  FSETP.GEU.AND P1, PT, R7, R8, PT ;  /* 0x000000080700720b */ /* 0x000fc40003f2e000 */
[----:B------:R-:W-:Y:S02]  /*0ea0*/  SEL R28, R28, 0x8, P6 ;  /* 0x000000081c1c7807 */ /* 0x000fe40003000000 */
[----:B------:R-:W-:Y:S02]  /*0eb0*/  SEL R25, R25, 0x8, P5 ;  /* 0x0000000819197807 */ /* 0x000fe40002800000 */
[----:B------:R-:W-:Y:S02]  /*0ec0*/  SEL R16, R16, 0x8, P4 ;  /* 0x0000000810107807 */ /* 0x000fe40002000000 */
[----:B------:R-:W-:Y:S02]  /*0ed0*/  SEL R13, R2, 0x8, P1 ;  /* 0x00000008020d7807 */ /* 0x000fe40000800000 */
[----:B------:R-:W-:Y:S02]  /*0ee0*/  IADD3 R14, P6, R0, UR6, RZ ;  /* 0x00000006000e7c10 */ /* 0x000fe4000ffde0ff */
[----:B------:R-:W-:-:S02]  /*0ef0*/  PRMT R25, R25, 0x3340, R28 ;  /* 0x0000334019197816 */ /* 0x000fc4000000001c */
[----:B------:R-:W-:Y:S01]  /*0f00*/  PRMT R16, R13, 0x3340, R16 ;  /* 0x000033400d107816 */ /* 0x000fe20000000010 */
[----:B-1----:R-:W-:Y:S01]  /*0f10*/  IMAD.WIDE R4, R0, 0x4, R4 ;  /* 0x0000000400047825 */ /* 0x002fe200078e0204 */
[----:B------:R-:W-:Y:S02]  /*0f20*/  @!P2 SEL R10, R10, R3, !P5 ;  /* 0x000000030a0aa207 */ /* 0x000fe40006800000 */
[----:B------:R-:W-:Y:S02]  /*0f30*/  @!P3 SEL R9, R9, R12, !P4 ;  /* 0x0000000c0909b207 */ /* 0x000fe40006000000 */
[----:B------:R-:W-:Y:S02]  /*0f40*/  @!P0 SEL R8, R8, R7, !P1 ;  /* 0x0000000708088207 */ /* 0x000fe40004800000 */
[----:B------:R-:W-:Y:S02]  /*0f50*/  LEA.HI.X.SX32 R15, R0, UR7, 0x1, P6 ;  /* 0x00000007000f7c11 */ /* 0x000fe4000b0f0eff */
[----:B------:R-:W-:Y:S01]  /*0f60*/  PRMT R25, R16, 0x5410, R25 ;  /* 0x0000541010197816 */ /* 0x000fe20000000019 */
[----:B------:R-:W-:Y:S04]  /*0f70*/  STG.E.128 desc[UR4][R4.64], R8 ;  /* 0x0000000804007986 */ /* 0x000fe8000c101d04 */
[----:B------:R-:W-:Y:S01]  /*0f80*/  STG.E desc[UR4][R14.64], R25 ;  /* 0x000000190e007986 */ /* 0x000fe2000c101904 */
[----:B------:R-:W-:Y:S05]  /*0f90*/  EXIT ;  /* 0x000000000000794d */ /* 0x000fea0003800000 */
.L_x_0:
[----:B------:R-:W-:-:S00]  /*0fa0*/  BRA `(.L_x_0) ;  /* 0xfffffffc00fc7947 */ /* 0x000fc0000383ffff */
[----:B------:R-:W-:-:S00]  /*0fb0*/  NOP ;  /* 0x0000000000007918 */ /* 0x000fc00000000000 */
        /* <DEDUP_REMOVED lines=12> */
.L_x_1:


//--------------------- .nv.constant0.triton_poi_fused_max_pool2d_with_indices_22 --------------------------
	.section	.nv.constant0.triton_poi_fused_max_pool2d_with_indices_22,"a",@progbits
	.sectionflags	@""
	.align	4
.nv.constant0.triton_poi_fused_max_pool2d_with_indices_22:
	.zero		556
